//
// Generated by NVIDIA NVVM Compiler
//
// Compiler Build ID: CL-36424714
// Cuda compilation tools, release 13.0, V13.0.88
// Based on NVVM 20.0.0
//

.version 9.0
.target sm_100
.address_size 64

	// .globl	_Z15deviceGrayscalePKhiiPh
.const .align 4 .b8 dc_xSobelFilter[36];
.const .align 4 .b8 dc_ySobelFilter[36];
.extern .shared .align 16 .b8 s_inPixels[];
.extern .shared .align 16 .b8 s_rowEnergy[];

.visible .entry _Z15deviceGrayscalePKhiiPh(
	.param .u64 .ptr .align 1 _Z15deviceGrayscalePKhiiPh_param_0,
	.param .u32 _Z15deviceGrayscalePKhiiPh_param_1,
	.param .u32 _Z15deviceGrayscalePKhiiPh_param_2,
	.param .u64 .ptr .align 1 _Z15deviceGrayscalePKhiiPh_param_3
)
{
	.reg .pred 	%p<4>;
	.reg .b16 	%rs<4>;
	.reg .b32 	%r<16>;
	.reg .b32 	%f<7>;
	.reg .b64 	%rd<9>;

	ld.param.u64 	%rd1, [_Z15deviceGrayscalePKhiiPh_param_0];
	ld.param.u32 	%r3, [_Z15deviceGrayscalePKhiiPh_param_1];
	ld.param.u32 	%r4, [_Z15deviceGrayscalePKhiiPh_param_2];
	ld.param.u64 	%rd2, [_Z15deviceGrayscalePKhiiPh_param_3];
	mov.u32 	%r6, %tid.x;
	mov.u32 	%r7, %ctaid.x;
	mov.u32 	%r8, %ntid.x;
	mad.lo.s32 	%r1, %r7, %r8, %r6;
	mov.u32 	%r9, %tid.y;
	mov.u32 	%r10, %ctaid.y;
	mov.u32 	%r11, %ntid.y;
	mad.lo.s32 	%r12, %r10, %r11, %r9;
	setp.ge.s32 	%p1, %r1, %r3;
	setp.ge.s32 	%p2, %r12, %r4;
	or.pred  	%p3, %p1, %p2;
	@%p3 bra 	$L__BB0_2;
	cvta.to.global.u64 	%rd3, %rd1;
	cvta.to.global.u64 	%rd4, %rd2;
	mad.lo.s32 	%r13, %r3, %r12, %r1;
	mul.lo.s32 	%r14, %r13, 3;
	cvt.s64.s32 	%rd5, %r14;
	add.s64 	%rd6, %rd3, %rd5;
	ld.global.u8 	%rs1, [%rd6];
	cvt.rn.f32.u16 	%f1, %rs1;
	ld.global.u8 	%rs2, [%rd6+1];
	cvt.rn.f32.u16 	%f2, %rs2;
	mul.f32 	%f3, %f2, 0f3F1645A2;
	fma.rn.f32 	%f4, %f1, 0f3E991687, %f3;
	ld.global.u8 	%rs3, [%rd6+2];
	cvt.rn.f32.u16 	%f5, %rs3;
	fma.rn.f32 	%f6, %f5, 0f3DE978D5, %f4;
	cvt.rzi.u32.f32 	%r15, %f6;
	cvt.s64.s32 	%rd7, %r13;
	add.s64 	%rd8, %rd4, %rd7;
	st.global.u8 	[%rd8], %r15;
$L__BB0_2:
	ret;

}
	// .globl	_Z16deviceCalcEnergyPKhiiPj
.visible .entry _Z16deviceCalcEnergyPKhiiPj(
	.param .u64 .ptr .align 1 _Z16deviceCalcEnergyPKhiiPj_param_0,
	.param .u32 _Z16deviceCalcEnergyPKhiiPj_param_1,
	.param .u32 _Z16deviceCalcEnergyPKhiiPj_param_2,
	.param .u64 .ptr .align 1 _Z16deviceCalcEnergyPKhiiPj_param_3
)
{
	.reg .pred 	%p<8>;
	.reg .b16 	%rs<2>;
	.reg .b32 	%r<98>;
	.reg .b64 	%rd<9>;

	ld.param.u64 	%rd2, [_Z16deviceCalcEnergyPKhiiPj_param_0];
	ld.param.u32 	%r21, [_Z16deviceCalcEnergyPKhiiPj_param_1];
	ld.param.u32 	%r23, [_Z16deviceCalcEnergyPKhiiPj_param_2];
	ld.param.u64 	%rd3, [_Z16deviceCalcEnergyPKhiiPj_param_3];
	mov.u32 	%r1, %tid.x;
	mov.u32 	%r2, %tid.y;
	mov.u32 	%r3, %ntid.x;
	mov.u32 	%r4, %ntid.y;
	mov.u32 	%r24, %ctaid.x;
	mov.u32 	%r25, %ctaid.y;
	mul.lo.s32 	%r5, %r25, %r4;
	mad.lo.s32 	%r6, %r24, %r3, %r1;
	add.s32 	%r26, %r5, %r2;
	setp.ge.s32 	%p1, %r6, %r21;
	setp.ge.s32 	%p2, %r26, %r23;
	or.pred  	%p3, %p1, %p2;
	@%p3 bra 	$L__BB1_8;
	add.s32 	%r8, %r3, 2;
	add.s32 	%r27, %r4, 2;
	setp.ge.u32 	%p4, %r2, %r27;
	@%p4 bra 	$L__BB1_7;
	sub.s32 	%r9, %r1, %r3;
	mov.u32 	%r28, s_inPixels;
	add.s32 	%r10, %r28, %r1;
	cvta.to.global.u64 	%rd1, %rd2;
	mov.u32 	%r94, %r2;
$L__BB1_3:
	setp.ge.u32 	%p5, %r1, %r8;
	@%p5 bra 	$L__BB1_6;
	add.s32 	%r29, %r94, %r5;
	max.s32 	%r30, %r29, 1;
	min.s32 	%r31, %r30, %r23;
	add.s32 	%r32, %r31, -1;
	mad.lo.s32 	%r12, %r32, %r21, -1;
	mad.lo.s32 	%r96, %r94, %r8, %r10;
	mov.u32 	%r95, %r6;
	mov.u32 	%r97, %r9;
$L__BB1_5:
	max.s32 	%r33, %r95, 1;
	min.s32 	%r34, %r33, %r21;
	add.s32 	%r35, %r12, %r34;
	cvt.s64.s32 	%rd4, %r35;
	add.s64 	%rd5, %rd1, %rd4;
	ld.global.u8 	%rs1, [%rd5];
	st.shared.u8 	[%r96], %rs1;
	add.s32 	%r97, %r97, %r3;
	add.s32 	%r96, %r96, %r3;
	add.s32 	%r95, %r95, %r3;
	setp.lt.u32 	%p6, %r97, 2;
	@%p6 bra 	$L__BB1_5;
$L__BB1_6:
	add.s32 	%r20, %r94, %r4;
	setp.lt.u32 	%p7, %r94, 2;
	mov.u32 	%r94, %r20;
	@%p7 bra 	$L__BB1_3;
$L__BB1_7:
	bar.sync 	0;
	mad.lo.s32 	%r36, %r2, %r8, %r1;
	mov.u32 	%r37, s_inPixels;
	add.s32 	%r38, %r37, %r36;
	ld.shared.u8 	%r39, [%r38];
	ld.const.u32 	%r40, [dc_xSobelFilter];
	mul.lo.s32 	%r41, %r40, %r39;
	ld.const.u32 	%r42, [dc_ySobelFilter];
	mul.lo.s32 	%r43, %r42, %r39;
	ld.shared.u8 	%r44, [%r38+1];
	ld.const.u32 	%r45, [dc_xSobelFilter+4];
	mad.lo.s32 	%r46, %r45, %r44, %r41;
	ld.const.u32 	%r47, [dc_ySobelFilter+4];
	mad.lo.s32 	%r48, %r47, %r44, %r43;
	add.s32 	%r49, %r38, 2;
	ld.shared.u8 	%r50, [%r38+2];
	ld.const.u32 	%r51, [dc_xSobelFilter+8];
	mad.lo.s32 	%r52, %r51, %r50, %r46;
	ld.const.u32 	%r53, [dc_ySobelFilter+8];
	mad.lo.s32 	%r54, %r53, %r50, %r48;
	add.s32 	%r55, %r49, %r3;
	ld.shared.u8 	%r56, [%r55];
	ld.const.u32 	%r57, [dc_xSobelFilter+12];
	mad.lo.s32 	%r58, %r57, %r56, %r52;
	ld.const.u32 	%r59, [dc_ySobelFilter+12];
	mad.lo.s32 	%r60, %r59, %r56, %r54;
	ld.shared.u8 	%r61, [%r55+1];
	ld.const.u32 	%r62, [dc_xSobelFilter+16];
	mad.lo.s32 	%r63, %r62, %r61, %r58;
	ld.const.u32 	%r64, [dc_ySobelFilter+16];
	mad.lo.s32 	%r65, %r64, %r61, %r60;
	add.s32 	%r66, %r55, 2;
	ld.shared.u8 	%r67, [%r55+2];
	ld.const.u32 	%r68, [dc_xSobelFilter+20];
	mad.lo.s32 	%r69, %r68, %r67, %r63;
	ld.const.u32 	%r70, [dc_ySobelFilter+20];
	mad.lo.s32 	%r71, %r70, %r67, %r65;
	add.s32 	%r72, %r66, %r3;
	ld.shared.u8 	%r73, [%r72];
	ld.const.u32 	%r74, [dc_xSobelFilter+24];
	mad.lo.s32 	%r75, %r74, %r73, %r69;
	ld.const.u32 	%r76, [dc_ySobelFilter+24];
	mad.lo.s32 	%r77, %r76, %r73, %r71;
	ld.shared.u8 	%r78, [%r72+1];
	ld.const.u32 	%r79, [dc_xSobelFilter+28];
	mad.lo.s32 	%r80, %r79, %r78, %r75;
	ld.const.u32 	%r81, [dc_ySobelFilter+28];
	mad.lo.s32 	%r82, %r81, %r78, %r77;
	ld.shared.u8 	%r83, [%r72+2];
	ld.const.u32 	%r84, [dc_xSobelFilter+32];
	mad.lo.s32 	%r85, %r84, %r83, %r80;
	ld.const.u32 	%r86, [dc_ySobelFilter+32];
	mad.lo.s32 	%r87, %r86, %r83, %r82;
	min.s32 	%r88, %r85, 255;
	max.s32 	%r89, %r88, 0;
	min.s32 	%r90, %r87, 255;
	max.s32 	%r91, %r90, 0;
	add.s32 	%r92, %r91, %r89;
	mad.lo.s32 	%r93, %r21, %r26, %r6;
	cvta.to.global.u64 	%rd6, %rd3;
	mul.wide.s32 	%rd7, %r93, 4;
	add.s64 	%rd8, %rd6, %rd7;
	st.global.u32 	[%rd8], %r92;
$L__BB1_8:
	ret;

}
	// .globl	_Z19deviceFindEnergyMapPKjiiPj
.visible .entry _Z19deviceFindEnergyMapPKjiiPj(
	.param .u64 .ptr .align 1 _Z19deviceFindEnergyMapPKjiiPj_param_0,
	.param .u32 _Z19deviceFindEnergyMapPKjiiPj_param_1,
	.param .u32 _Z19deviceFindEnergyMapPKjiiPj_param_2,
	.param .u64 .ptr .align 1 _Z19deviceFindEnergyMapPKjiiPj_param_3
)
{
	.reg .pred 	%p<20>;
	.reg .b32 	%r<119>;
	.reg .b64 	%rd<23>;

	ld.param.u64 	%rd3, [_Z19deviceFindEnergyMapPKjiiPj_param_0];
	ld.param.u32 	%r56, [_Z19deviceFindEnergyMapPKjiiPj_param_1];
	ld.param.u32 	%r102, [_Z19deviceFindEnergyMapPKjiiPj_param_2];
	ld.param.u64 	%rd4, [_Z19deviceFindEnergyMapPKjiiPj_param_3];
	cvta.to.global.u64 	%rd1, %rd4;
	cvta.to.global.u64 	%rd2, %rd3;
	mov.u32 	%r1, %tid.x;
	mov.u32 	%r58, %ctaid.x;
	mov.u32 	%r2, %ntid.x;
	mad.lo.s32 	%r3, %r58, %r2, %r1;
	setp.ge.s32 	%p2, %r3, %r56;
	@%p2 bra 	$L__BB2_29;
	add.s32 	%r59, %r102, -1;
	mad.lo.s32 	%r60, %r59, %r56, %r3;
	mul.wide.s32 	%rd5, %r60, 4;
	add.s64 	%rd6, %rd2, %rd5;
	ld.global.u32 	%r61, [%rd6];
	shl.b32 	%r62, %r1, 2;
	mov.u32 	%r63, s_rowEnergy;
	add.s32 	%r4, %r63, %r62;
	st.shared.u32 	[%r4], %r61;
	add.s64 	%rd7, %rd1, %rd5;
	st.global.u32 	[%rd7], %r61;
	bar.sync 	0;
	setp.lt.s32 	%p3, %r102, 2;
	@%p3 bra 	$L__BB2_29;
	add.s32 	%r5, %r102, -2;
	add.s32 	%r64, %r56, -1;
	setp.lt.s32 	%p4, %r1, %r64;
	add.s32 	%r66, %r2, -1;
	setp.lt.u32 	%p5, %r1, %r66;
	and.pred  	%p1, %p4, %p5;
	and.b32  	%r67, %r102, 3;
	setp.eq.s32 	%p6, %r67, 1;
	mov.u32 	%r110, %r5;
	@%p6 bra 	$L__BB2_10;
	mad.lo.s32 	%r101, %r56, %r5, %r3;
	and.b32  	%r69, %r59, 3;
	neg.s32 	%r100, %r69;
	not.pred 	%p8, %p1;
$L__BB2_4:
	.pragma "nounroll";
	setp.eq.s32 	%p7, %r1, 0;
	mov.b32 	%r103, 2147483647;
	@%p7 bra 	$L__BB2_6;
	ld.shared.u32 	%r103, [%r4+-4];
$L__BB2_6:
	ld.shared.u32 	%r13, [%r4];
	mov.b32 	%r104, 2147483647;
	@%p8 bra 	$L__BB2_8;
	ld.shared.u32 	%r104, [%r4+4];
$L__BB2_8:
	min.s32 	%r72, %r103, %r104;
	min.s32 	%r73, %r13, %r72;
	mul.wide.s32 	%rd8, %r101, 4;
	add.s64 	%rd9, %rd2, %rd8;
	ld.global.u32 	%r74, [%rd9];
	add.s32 	%r75, %r73, %r74;
	bar.sync 	0;
	st.shared.u32 	[%r4], %r75;
	add.s64 	%rd10, %rd1, %rd8;
	st.global.u32 	[%rd10], %r75;
	add.s32 	%r102, %r102, -1;
	sub.s32 	%r101, %r101, %r56;
	add.s32 	%r100, %r100, 1;
	setp.ne.s32 	%p9, %r100, 0;
	@%p9 bra 	$L__BB2_4;
	add.s32 	%r110, %r102, -2;
$L__BB2_10:
	setp.lt.u32 	%p10, %r5, 3;
	@%p10 bra 	$L__BB2_29;
	add.s32 	%r76, %r110, -1;
	mad.lo.s32 	%r109, %r56, %r76, %r3;
	shl.b32 	%r22, %r56, 2;
	add.s32 	%r77, %r110, -2;
	mad.lo.s32 	%r108, %r56, %r77, %r3;
	add.s32 	%r78, %r110, -3;
	mad.lo.s32 	%r107, %r56, %r78, %r3;
	mad.lo.s32 	%r106, %r110, %r56, %r3;
	not.pred 	%p12, %p1;
$L__BB2_12:
	setp.eq.s32 	%p11, %r1, 0;
	mov.b32 	%r111, 2147483647;
	@%p11 bra 	$L__BB2_14;
	ld.shared.u32 	%r111, [%r4+-4];
$L__BB2_14:
	ld.shared.u32 	%r33, [%r4];
	mov.b32 	%r112, 2147483647;
	@%p12 bra 	$L__BB2_16;
	ld.shared.u32 	%r112, [%r4+4];
$L__BB2_16:
	setp.eq.s32 	%p13, %r1, 0;
	min.s32 	%r82, %r111, %r112;
	min.s32 	%r83, %r33, %r82;
	mul.wide.s32 	%rd11, %r106, 4;
	add.s64 	%rd12, %rd2, %rd11;
	ld.global.u32 	%r84, [%rd12];
	add.s32 	%r36, %r83, %r84;
	bar.sync 	0;
	st.shared.u32 	[%r4], %r36;
	add.s64 	%rd13, %rd1, %rd11;
	st.global.u32 	[%rd13], %r36;
	mov.b32 	%r113, 2147483647;
	@%p13 bra 	$L__BB2_18;
	ld.shared.u32 	%r113, [%r4+-4];
$L__BB2_18:
	mov.b32 	%r114, 2147483647;
	@%p12 bra 	$L__BB2_20;
	ld.shared.u32 	%r114, [%r4+4];
$L__BB2_20:
	setp.eq.s32 	%p15, %r1, 0;
	min.s32 	%r87, %r113, %r114;
	min.s32 	%r88, %r36, %r87;
	mul.wide.s32 	%rd14, %r109, 4;
	add.s64 	%rd15, %rd2, %rd14;
	ld.global.u32 	%r89, [%rd15];
	add.s32 	%r41, %r88, %r89;
	bar.sync 	0;
	st.shared.u32 	[%r4], %r41;
	add.s64 	%rd16, %rd1, %rd14;
	st.global.u32 	[%rd16], %r41;
	mov.b32 	%r115, 2147483647;
	@%p15 bra 	$L__BB2_22;
	ld.shared.u32 	%r115, [%r4+-4];
$L__BB2_22:
	mov.b32 	%r116, 2147483647;
	@%p12 bra 	$L__BB2_24;
	ld.shared.u32 	%r116, [%r4+4];
$L__BB2_24:
	setp.eq.s32 	%p17, %r1, 0;
	min.s32 	%r92, %r115, %r116;
	min.s32 	%r93, %r41, %r92;
	mul.wide.s32 	%rd17, %r108, 4;
	add.s64 	%rd18, %rd2, %rd17;
	ld.global.u32 	%r94, [%rd18];
	add.s32 	%r46, %r93, %r94;
	bar.sync 	0;
	st.shared.u32 	[%r4], %r46;
	add.s64 	%rd19, %rd1, %rd17;
	st.global.u32 	[%rd19], %r46;
	mov.b32 	%r117, 2147483647;
	@%p17 bra 	$L__BB2_26;
	ld.shared.u32 	%r117, [%r4+-4];
$L__BB2_26:
	mov.b32 	%r118, 2147483647;
	@%p12 bra 	$L__BB2_28;
	ld.shared.u32 	%r118, [%r4+4];
$L__BB2_28:
	min.s32 	%r96, %r117, %r118;
	min.s32 	%r97, %r46, %r96;
	mul.wide.s32 	%rd20, %r107, 4;
	add.s64 	%rd21, %rd2, %rd20;
	ld.global.u32 	%r98, [%rd21];
	add.s32 	%r99, %r97, %r98;
	bar.sync 	0;
	st.shared.u32 	[%r4], %r99;
	add.s64 	%rd22, %rd1, %rd20;
	st.global.u32 	[%rd22], %r99;
	add.s32 	%r51, %r110, -4;
	sub.s32 	%r109, %r109, %r22;
	sub.s32 	%r108, %r108, %r22;
	sub.s32 	%r107, %r107, %r22;
	sub.s32 	%r106, %r106, %r22;
	setp.gt.s32 	%p19, %r110, 3;
	mov.u32 	%r110, %r51;
	@%p19 bra 	$L__BB2_12;
$L__BB2_29:
	ret;

}


// ===== COMPILED SASS (sm_100) =====

	.target	sm_100

	.elftype	@"ET_EXEC"


//--------------------- .note.nv.tkinfo           --------------------------
	.section	.note.nv.tkinfo,"",@"SHT_NOTE"
	.sectionflags	@"SHF_NOTE_NV_TKINFO"
	.tkinfo
        /*0018*/ 	.word	0x00000002
        /*0030*/ 	.string	""
        /*0030*/ 	.string	"ptxas"
        /*0030*/ 	.string	"Cuda compilation tools, release 13.0, V13.0.88"
        /*0030*/ 	.string	"Build cuda_13.0.r13.0/compiler.36424714_0"
        /*0030*/ 	.string	"-arch sm_100 -m 64 "



//--------------------- .note.nv.cuinfo           --------------------------
	.section	.note.nv.cuinfo,"",@"SHT_NOTE"
	.sectionflags	@"SHF_NOTE_NV_CUINFO"
        /*0018*/ 	.short	0x0002
        /*001a*/ 	.short	0x0064
        /*001c*/ 	.short	0x0082
	.zero		2


//--------------------- .nv.info                  --------------------------
	.section	.nv.info,"",@"SHT_CUDA_INFO"
	.align	4


	//----- nvinfo : EIATTR_REGCOUNT
	.align		4
        /*0000*/ 	.byte	0x04, 0x2f
        /*0002*/ 	.short	(.L_3 - .L_2)
	.align		4
.L_2:
        /*0004*/ 	.word	index@(_Z15deviceGrayscalePKhiiPh)
        /*0008*/ 	.word	0x0000000a


	//----- nvinfo : EIATTR_FRAME_SIZE
	.align		4
.L_3:
        /*000c*/ 	.byte	0x04, 0x11
        /*000e*/ 	.short	(.L_5 - .L_4)
	.align		4
.L_4:
        /*0010*/ 	.word	index@(_Z15deviceGrayscalePKhiiPh)
        /*0014*/ 	.word	0x00000000


	//----- nvinfo : EIATTR_REGCOUNT
	.align		4
.L_5:
        /*0018*/ 	.byte	0x04, 0x2f
        /*001a*/ 	.short	(.L_7 - .L_6)
	.align		4
.L_6:
        /*001c*/ 	.word	index@(_Z16deviceCalcEnergyPKhiiPj)
        /*0020*/ 	.word	0x00000013


	//----- nvinfo : EIATTR_FRAME_SIZE
	.align		4
.L_7:
        /*0024*/ 	.byte	0x04, 0x11
        /*0026*/ 	.short	(.L_9 - .L_8)
	.align		4
.L_8:
        /*0028*/ 	.word	index@(_Z16deviceCalcEnergyPKhiiPj)
        /*002c*/ 	.word	0x00000000


	//----- nvinfo : EIATTR_REGCOUNT
	.align		4
.L_9:
        /*0030*/ 	.byte	0x04, 0x2f
        /*0032*/ 	.short	(.L_11 - .L_10)
	.align		4
.L_10:
        /*0034*/ 	.word	index@(_Z19deviceFindEnergyMapPKjiiPj)
        /*0038*/ 	.word	0x0000001e


	//----- nvinfo : EIATTR_FRAME_SIZE
	.align		4
.L_11:
        /*003c*/ 	.byte	0x04, 0x11
        /*003e*/ 	.short	(.L_13 - .L_12)
	.align		4
.L_12:
        /*0040*/ 	.word	index@(_Z19deviceFindEnergyMapPKjiiPj)
        /*0044*/ 	.word	0x00000000


	//----- nvinfo : EIATTR_MIN_STACK_SIZE
	.align		4
.L_13:
        /*0048*/ 	.byte	0x04, 0x12
        /*004a*/ 	.short	(.L_15 - .L_14)
	.align		4
.L_14:
        /*004c*/ 	.word	index@(_Z19deviceFindEnergyMapPKjiiPj)
        /*0050*/ 	.word	0x00000000


	//----- nvinfo : EIATTR_MIN_STACK_SIZE
	.align		4
.L_15:
        /*0054*/ 	.byte	0x04, 0x12
        /*0056*/ 	.short	(.L_17 - .L_16)
	.align		4
.L_16:
        /*0058*/ 	.word	index@(_Z16deviceCalcEnergyPKhiiPj)
        /*005c*/ 	.word	0x00000000


	//----- nvinfo : EIATTR_MIN_STACK_SIZE
	.align		4
.L_17:
        /*0060*/ 	.byte	0x04, 0x12
        /*0062*/ 	.short	(.L_19 - .L_18)
	.align		4
.L_18:
        /*0064*/ 	.word	index@(_Z15deviceGrayscalePKhiiPh)
        /*0068*/ 	.word	0x00000000
.L_19:


//--------------------- .nv.compat                --------------------------
	.section	.nv.compat,"",@"SHT_CUDA_COMPAT_INFO"
	.align	4
        /*0000*/ 	.byte	0x02, 0x09, 0x00, 0x00, 0x02, 0x02, 0x01, 0x00, 0x02, 0x05, 0x05, 0x00, 0x03, 0x07, 0x01, 0x01
        /*0010*/ 	.byte	0x02, 0x03, 0x00, 0x00, 0x02, 0x06, 0x01, 0x00, 0x04, 0x0b, 0x08, 0x00, 0x09, 0x00, 0x00, 0x00
        /*0020*/ 	.byte	0x00, 0x00, 0x00, 0x00


//--------------------- .nv.info._Z19deviceFindEnergyMapPKjiiPj --------------------------
	.section	.nv.info._Z19deviceFindEnergyMapPKjiiPj,"",@"SHT_CUDA_INFO"
	.sectionflags	@""
	.align	4


	//----- nvinfo : EIATTR_CUDA_API_VERSION
	.align		4
        /*0000*/ 	.byte	0x04, 0x37
        /*0002*/ 	.short	(.L_21 - .L_20)
.L_20:
        /*0004*/ 	.word	0x00000082


	//----- nvinfo : EIATTR_KPARAM_INFO
	.align		4
.L_21:
        /*0008*/ 	.byte	0x04, 0x17
        /*000a*/ 	.short	(.L_23 - .L_22)
.L_22:
        /*000c*/ 	.word	0x00000000
        /*0010*/ 	.short	0x0003
        /*0012*/ 	.short	0x0010
        /*0014*/ 	.byte	0x00, 0xf5, 0x21, 0x00


	//----- nvinfo : EIATTR_KPARAM_INFO
	.align		4
.L_23:
        /*0018*/ 	.byte	0x04, 0x17
        /*001a*/ 	.short	(.L_25 - .L_24)
.L_24:
        /*001c*/ 	.word	0x00000000
        /*0020*/ 	.short	0x0002
        /*0022*/ 	.short	0x000c
        /*0024*/ 	.byte	0x00, 0xf0, 0x11, 0x00


	//----- nvinfo : EIATTR_KPARAM_INFO
	.align		4
.L_25:
        /*0028*/ 	.byte	0x04, 0x17
        /*002a*/ 	.short	(.L_27 - .L_26)
.L_26:
        /*002c*/ 	.word	0x00000000
        /*0030*/ 	.short	0x0001
        /*0032*/ 	.short	0x0008
        /*0034*/ 	.byte	0x00, 0xf0, 0x11, 0x00


	//----- nvinfo : EIATTR_KPARAM_INFO
	.align		4
.L_27:
        /*0038*/ 	.byte	0x04, 0x17
        /*003a*/ 	.short	(.L_29 - .L_28)
.L_28:
        /*003c*/ 	.word	0x00000000
        /*0040*/ 	.short	0x0000
        /*0042*/ 	.short	0x0000
        /*0044*/ 	.byte	0x00, 0xf5, 0x21, 0x00


	//----- nvinfo : EIATTR_SPARSE_MMA_MASK
	.align		4
.L_29:
        /*0048*/ 	.byte	0x03, 0x50
        /*004a*/ 	.short	0x0000


	//----- nvinfo : EIATTR_MAXREG_COUNT
	.align		4
        /*004c*/ 	.byte	0x03, 0x1b
        /*004e*/ 	.short	0x00ff


	//----- nvinfo : EIATTR_NUM_BARRIERS
	.align		4
        /*0050*/ 	.byte	0x02, 0x4c
        /*0052*/ 	.byte	0x01
	.zero		1


	//----- nvinfo : EIATTR_MERCURY_ISA_VERSION
	.align		4
        /*0054*/ 	.byte	0x03, 0x5f
        /*0056*/ 	.short	0x0101


	//----- nvinfo : EIATTR_VRC_CTA_INIT_COUNT
	.align		4
        /*0058*/ 	.byte	0x02, 0x4a
	.zero		1
	.zero		1


	//----- nvinfo : EIATTR_EXIT_INSTR_OFFSETS
	.align		4
        /*005c*/ 	.byte	0x04, 0x1c
        /*005e*/ 	.short	(.L_31 - .L_30)


	//   ....[0]....
.L_30:
        /*0060*/ 	.word	0x00000080


	//   ....[1]....
        /*0064*/ 	.word	0x000001a0


	//   ....[2]....
        /*0068*/ 	.word	0x00000410


	//   ....[3]....
        /*006c*/ 	.word	0x00000870


	//----- nvinfo : EIATTR_CBANK_PARAM_SIZE
	.align		4
.L_31:
        /*0070*/ 	.byte	0x03, 0x19
        /*0072*/ 	.short	0x0018


	//----- nvinfo : EIATTR_PARAM_CBANK
	.align		4
        /*0074*/ 	.byte	0x04, 0x0a
        /*0076*/ 	.short	(.L_33 - .L_32)
	.align		4
.L_32:
        /*0078*/ 	.word	index@(.nv.constant0._Z19deviceFindEnergyMapPKjiiPj)
        /*007c*/ 	.short	0x0380
        /*007e*/ 	.short	0x0018


	//----- nvinfo : EIATTR_SW_WAR
	.align		4
.L_33:
        /*0080*/ 	.byte	0x04, 0x36
        /*0082*/ 	.short	(.L_35 - .L_34)
.L_34:
        /*0084*/ 	.word	0x00000008
.L_35:


//--------------------- .nv.info._Z16deviceCalcEnergyPKhiiPj --------------------------
	.section	.nv.info._Z16deviceCalcEnergyPKhiiPj,"",@"SHT_CUDA_INFO"
	.sectionflags	@""
	.align	4


	//----- nvinfo : EIATTR_CUDA_API_VERSION
	.align		4
        /*0000*/ 	.byte	0x04, 0x37
        /*0002*/ 	.short	(.L_37 - .L_36)
.L_36:
        /*0004*/ 	.word	0x00000082


	//----- nvinfo : EIATTR_KPARAM_INFO
	.align		4
.L_37:
        /*0008*/ 	.byte	0x04, 0x17
        /*000a*/ 	.short	(.L_39 - .L_38)
.L_38:
        /*000c*/ 	.word	0x00000000
        /*0010*/ 	.short	0x0003
        /*0012*/ 	.short	0x0010
        /*0014*/ 	.byte	0x00, 0xf5, 0x21, 0x00


	//----- nvinfo : EIATTR_KPARAM_INFO
	.align		4
.L_39:
        /*0018*/ 	.byte	0x04, 0x17
        /*001a*/ 	.short	(.L_41 - .L_40)
.L_40:
        /*001c*/ 	.word	0x00000000
        /*0020*/ 	.short	0x0002
        /*0022*/ 	.short	0x000c
        /*0024*/ 	.byte	0x00, 0xf0, 0x11, 0x00


	//----- nvinfo : EIATTR_KPARAM_INFO
	.align		4
.L_41:
        /*0028*/ 	.byte	0x04, 0x17
        /*002a*/ 	.short	(.L_43 - .L_42)
.L_42:
        /*002c*/ 	.word	0x00000000
        /*0030*/ 	.short	0x0001
        /*0032*/ 	.short	0x0008
        /*0034*/ 	.byte	0x00, 0xf0, 0x11, 0x00


	//----- nvinfo : EIATTR_KPARAM_INFO
	.align		4
.L_43:
        /*0038*/ 	.byte	0x04, 0x17
        /*003a*/ 	.short	(.L_45 - .L_44)
.L_44:
        /*003c*/ 	.word	0x00000000
        /*0040*/ 	.short	0x0000
        /*0042*/ 	.short	0x0000
        /*0044*/ 	.byte	0x00, 0xf5, 0x21, 0x00


	//----- nvinfo : EIATTR_SPARSE_MMA_MASK
	.align		4
.L_45:
        /*0048*/ 	.byte	0x03, 0x50
        /*004a*/ 	.short	0x0000


	//----- nvinfo : EIATTR_MAXREG_COUNT
	.align		4
        /*004c*/ 	.byte	0x03, 0x1b
        /*004e*/ 	.short	0x00ff


	//----- nvinfo : EIATTR_NUM_BARRIERS
	.align		4
        /*0050*/ 	.byte	0x02, 0x4c
        /*0052*/ 	.byte	0x01
	.zero		1


	//----- nvinfo : EIATTR_MERCURY_ISA_VERSION
	.align		4
        /*0054*/ 	.byte	0x03, 0x5f
        /*0056*/ 	.short	0x0101


	//----- nvinfo : EIATTR_VRC_CTA_INIT_COUNT
	.align		4
        /*0058*/ 	.byte	0x02, 0x4a
	.zero		1
	.zero		1


	//----- nvinfo : EIATTR_EXIT_INSTR_OFFSETS
	.align		4
        /*005c*/ 	.byte	0x04, 0x1c
        /*005e*/ 	.short	(.L_47 - .L_46)


	//   ....[0]....
.L_46:
        /*0060*/ 	.word	0x000000d0


	//   ....[1]....
        /*0064*/ 	.word	0x00000670


	//----- nvinfo : EIATTR_CRS_STACK_SIZE
	.align		4
.L_47:
        /*0068*/ 	.byte	0x04, 0x1e
        /*006a*/ 	.short	(.L_49 - .L_48)
.L_48:
        /*006c*/ 	.word	0x00000000


	//----- nvinfo : EIATTR_CBANK_PARAM_SIZE
	.align		4
.L_49:
        /*0070*/ 	.byte	0x03, 0x19
        /*0072*/ 	.short	0x0018


	//----- nvinfo : EIATTR_PARAM_CBANK
	.align		4
        /*0074*/ 	.byte	0x04, 0x0a
        /*0076*/ 	.short	(.L_51 - .L_50)
	.align		4
.L_50:
        /*0078*/ 	.word	index@(.nv.constant0._Z16deviceCalcEnergyPKhiiPj)
        /*007c*/ 	.short	0x0380
        /*007e*/ 	.short	0x0018


	//----- nvinfo : EIATTR_SW_WAR
	.align		4
.L_51:
        /*0080*/ 	.byte	0x04, 0x36
        /*0082*/ 	.short	(.L_53 - .L_52)
.L_52:
        /*0084*/ 	.word	0x00000008
.L_53:


//--------------------- .nv.info._Z15deviceGrayscalePKhiiPh --------------------------
	.section	.nv.info._Z15deviceGrayscalePKhiiPh,"",@"SHT_CUDA_INFO"
	.sectionflags	@""
	.align	4


	//----- nvinfo : EIATTR_CUDA_API_VERSION
	.align		4
        /*0000*/ 	.byte	0x04, 0x37
        /*0002*/ 	.short	(.L_55 - .L_54)
.L_54:
        /*0004*/ 	.word	0x00000082


	//----- nvinfo : EIATTR_KPARAM_INFO
	.align		4
.L_55:
        /*0008*/ 	.byte	0x04, 0x17
        /*000a*/ 	.short	(.L_57 - .L_56)
.L_56:
        /*000c*/ 	.word	0x00000000
        /*0010*/ 	.short	0x0003
        /*0012*/ 	.short	0x0010
        /*0014*/ 	.byte	0x00, 0xf5, 0x21, 0x00


	//----- nvinfo : EIATTR_KPARAM_INFO
	.align		4
.L_57:
        /*0018*/ 	.byte	0x04, 0x17
        /*001a*/ 	.short	(.L_59 - .L_58)
.L_58:
        /*001c*/ 	.word	0x00000000
        /*0020*/ 	.short	0x0002
        /*0022*/ 	.short	0x000c
        /*0024*/ 	.byte	0x00, 0xf0, 0x11, 0x00


	//----- nvinfo : EIATTR_KPARAM_INFO
	.align		4
.L_59:
        /*0028*/ 	.byte	0x04, 0x17
        /*002a*/ 	.short	(.L_61 - .L_60)
.L_60:
        /*002c*/ 	.word	0x00000000
        /*0030*/ 	.short	0x0001
        /*0032*/ 	.short	0x0008
        /*0034*/ 	.byte	0x00, 0xf0, 0x11, 0x00


	//----- nvinfo : EIATTR_KPARAM_INFO
	.align		4
.L_61:
        /*0038*/ 	.byte	0x04, 0x17
        /*003a*/ 	.short	(.L_63 - .L_62)
.L_62:
        /*003c*/ 	.word	0x00000000
        /*0040*/ 	.short	0x0000
        /*0042*/ 	.short	0x0000
        /*0044*/ 	.byte	0x00, 0xf5, 0x21, 0x00


	//----- nvinfo : EIATTR_SPARSE_MMA_MASK
	.align		4
.L_63:
        /*0048*/ 	.byte	0x03, 0x50
        /*004a*/ 	.short	0x0000


	//----- nvinfo : EIATTR_MAXREG_COUNT
	.align		4
        /*004c*/ 	.byte	0x03, 0x1b
        /*004e*/ 	.short	0x00ff


	//----- nvinfo : EIATTR_MERCURY_ISA_VERSION
	.align		4
        /*0050*/ 	.byte	0x03, 0x5f
        /*0052*/ 	.short	0x0101


	//----- nvinfo : EIATTR_VRC_CTA_INIT_COUNT
	.align		4
        /*0054*/ 	.byte	0x02, 0x4a
	.zero		1
	.zero		1


	//----- nvinfo : EIATTR_EXIT_INSTR_OFFSETS
	.align		4
        /*0058*/ 	.byte	0x04, 0x1c
        /*005a*/ 	.short	(.L_65 - .L_64)


	//   ....[0]....
.L_64:
        /*005c*/ 	.word	0x000000c0


	//   ....[1]....
        /*0060*/ 	.word	0x00000210


	//----- nvinfo : EIATTR_CBANK_PARAM_SIZE
	.align		4
.L_65:
        /*0064*/ 	.byte	0x03, 0x19
        /*0066*/ 	.short	0x0018


	//----- nvinfo : EIATTR_PARAM_CBANK
	.align		4
        /*0068*/ 	.byte	0x04, 0x0a
        /*006a*/ 	.short	(.L_67 - .L_66)
	.align		4
.L_66:
        /*006c*/ 	.word	index@(.nv.constant0._Z15deviceGrayscalePKhiiPh)
        /*0070*/ 	.short	0x0380
        /*0072*/ 	.short	0x0018


	//----- nvinfo : EIATTR_SW_WAR
	.align		4
.L_67:
        /*0074*/ 	.byte	0x04, 0x36
        /*0076*/ 	.short	(.L_69 - .L_68)
.L_68:
        /*0078*/ 	.word	0x00000008
.L_69:


//--------------------- .nv.callgraph             --------------------------
	.section	.nv.callgraph,"",@"SHT_CUDA_CALLGRAPH"
	.align	4
	.sectionentsize	8
	.align		4
        /*0000*/ 	.word	0x00000000
	.align		4
        /*0004*/ 	.word	0xffffffff
	.align		4
        /*0008*/ 	.word	0x00000000
	.align		4
        /*000c*/ 	.word	0xfffffffe
	.align		4
        /*0010*/ 	.word	0x00000000
	.align		4
        /*0014*/ 	.word	0xfffffffd
	.align		4
        /*0018*/ 	.word	0x00000000
	.align		4
        /*001c*/ 	.word	0xfffffffc


//--------------------- .nv.constant3             --------------------------
	.section	.nv.constant3,"a",@progbits
	.align	4
.nv.constant3:
	.type		dc_xSobelFilter,@object
	.size		dc_xSobelFilter,(dc_ySobelFilter - dc_xSobelFilter)
dc_xSobelFilter:
	.zero		36
	.type		dc_ySobelFilter,@object
	.size		dc_ySobelFilter,(.L_1 - dc_ySobelFilter)
dc_ySobelFilter:
	.zero		36
.L_1:


//--------------------- .text._Z19deviceFindEnergyMapPKjiiPj --------------------------
	.section	.text._Z19deviceFindEnergyMapPKjiiPj,"ax",@progbits
	.align	128
        .global         _Z19deviceFindEnergyMapPKjiiPj
        .type           _Z19deviceFindEnergyMapPKjiiPj,@function
        .size           _Z19deviceFindEnergyMapPKjiiPj,(.L_x_12 - _Z19deviceFindEnergyMapPKjiiPj)
        .other          _Z19deviceFindEnergyMapPKjiiPj,@"STO_CUDA_ENTRY STV_DEFAULT"
_Z19deviceFindEnergyMapPKjiiPj:
.text._Z19deviceFindEnergyMapPKjiiPj:
[----:B------:R-:W-:Y:S01]  /*0000*/  LDC R1, c[0x0][0x37c] ;  /* 0x0000df00ff017b82 */ /* 0x000fe20000000800 */
[----:B------:R-:W0:Y:S07]  /*0010*/  S2R R0, SR_TID.X ;  /* 0x0000000000007919 */ /* 0x000e2e0000002100 */
[----:B------:R-:W0:Y:S01]  /*0020*/  S2UR UR4, SR_CTAID.X ;  /* 0x00000000000479c3 */ /* 0x000e220000002500 */
[----:B------:R-:W1:Y:S01]  /*0030*/  LDCU UR6, c[0x0][0x388] ;  /* 0x00007100ff0677ac */ /* 0x000e620008000800 */
[----:B------:R-:W2:Y:S06]  /*0040*/  LDCU UR7, c[0x0][0x38c] ;  /* 0x00007180ff0777ac */ /* 0x000eac0008000800 */
[----:B------:R-:W0:Y:S02]  /*0050*/  LDC R11, c[0x0][0x360] ;  /* 0x0000d800ff0b7b82 */ /* 0x000e240000000800 */
[----:B0-----:R-:W-:-:S05]  /*0060*/  IMAD R3, R11, UR4, R0 ;  /* 0x000000040b037c24 */ /* 0x001fca000f8e0200 */
[----:B-1----:R-:W-:-:S13]  /*0070*/  ISETP.GE.AND P0, PT, R3, UR6, PT ;  /* 0x0000000603007c0c */ /* 0x002fda000bf06270 */
[----:B--2---:R-:W-:Y:S05]  /*0080*/  @P0 EXIT ;  /* 0x000000000000094d */ /* 0x004fea0003800000 */
[----:B------:R-:W0:Y:S01]  /*0090*/  LDC R12, c[0x0][0x38c] ;  /* 0x0000e300ff0c7b82 */ /* 0x000e220000000800 */
[----:B------:R-:W1:Y:S07]  /*00a0*/  LDCU.64 UR8, c[0x0][0x358] ;  /* 0x00006b00ff0877ac */ /* 0x000e6e0008000a00 */
[----:B------:R-:W2:Y:S08]  /*00b0*/  LDC.64 R4, c[0x0][0x380] ;  /* 0x0000e000ff047b82 */ /* 0x000eb00000000a00 */
[----:B------:R-:W3:Y:S01]  /*00c0*/  S2UR UR5, SR_CgaCtaId ;  /* 0x00000000000579c3 */ /* 0x000ee20000008800 */
[----:B0-----:R-:W-:-:S07]  /*00d0*/  VIADD R10, R12, 0xffffffff ;  /* 0xffffffff0c0a7836 */ /* 0x001fce0000000000 */
[----:B------:R-:W0:Y:S01]  /*00e0*/  LDC.64 R6, c[0x0][0x390] ;  /* 0x0000e400ff067b82 */ /* 0x000e220000000a00 */
[----:B------:R-:W-:-:S04]  /*00f0*/  IMAD R9, R10, UR6, R3 ;  /* 0x000000060a097c24 */ /* 0x000fc8000f8e0203 */
[----:B--2---:R-:W-:-:S06]  /*0100*/  IMAD.WIDE R4, R9, 0x4, R4 ;  /* 0x0000000409047825 */ /* 0x004fcc00078e0204 */
[----:B-1----:R-:W2:Y:S01]  /*0110*/  LDG.E R5, desc[UR8][R4.64] ;  /* 0x0000000804057981 */ /* 0x002ea2000c1e1900 */
[----:B------:R-:W-:Y:S01]  /*0120*/  UMOV UR4, 0x400 ;  /* 0x0000040000047882 */ /* 0x000fe20000000000 */
[----:B------:R-:W-:Y:S01]  /*0130*/  ISETP.GE.AND P0, PT, R12, 0x2, PT ;  /* 0x000000020c00780c */ /* 0x000fe20003f06270 */
[----:B---3--:R-:W-:-:S06]  /*0140*/  ULEA UR4, UR5, UR4, 0x18 ;  /* 0x0000000405047291 */ /* 0x008fcc000f8ec0ff */
[----:B------:R-:W-:Y:S01]  /*0150*/  LEA R2, R0, UR4, 0x2 ;  /* 0x0000000400027c11 */ /* 0x000fe2000f8e10ff */
[----:B0-----:R-:W-:-:S04]  /*0160*/  IMAD.WIDE R6, R9, 0x4, R6 ;  /* 0x0000000409067825 */ /* 0x001fc800078e0206 */
[----:B--2---:R0:W-:Y:S04]  /*0170*/  STS [R2], R5 ;  /* 0x0000000502007388 */ /* 0x0041e80000000800 */
[----:B------:R0:W-:Y:S01]  /*0180*/  STG.E desc[UR8][R6.64], R5 ;  /* 0x0000000506007986 */ /* 0x0001e2000c101908 */
[----:B------:R-:W-:Y:S06]  /*0190*/  BAR.SYNC.DEFER_BLOCKING 0x0 ;  /* 0x0000000000007b1d */ /* 0x000fec0000010000 */
[----:B------:R-:W-:Y:S05]  /*01a0*/  @!P0 EXIT ;  /* 0x000000000000894d */ /* 0x000fea0003800000 */
[C---:B------:R-:W-:Y:S01]  /*01b0*/  LOP3.LUT R4, R12.reuse, 0x3, RZ, 0xc0, !PT ;  /* 0x000000030c047812 */ /* 0x040fe200078ec0ff */
[----:B0-----:R-:W-:Y:S01]  /*01c0*/  VIADD R5, R11, 0xffffffff ;  /* 0xffffffff0b057836 */ /* 0x001fe20000000000 */
[----:B------:R-:W-:Y:S01]  /*01d0*/  UIADD3 UR4, UPT, UPT, UR6, -0x1, URZ ;  /* 0xffffffff06047890 */ /* 0x000fe2000fffe0ff */
[----:B------:R-:W-:Y:S02]  /*01e0*/  IADD3 R12, PT, PT, R12, -0x2, RZ ;  /* 0xfffffffe0c0c7810 */ /* 0x000fe40007ffe0ff */
[----:B------:R-:W-:Y:S02]  /*01f0*/  ISETP.NE.AND P1, PT, R4, 0x1, PT ;  /* 0x000000010400780c */ /* 0x000fe40003f25270 */
[----:B------:R-:W-:Y:S01]  /*0200*/  ISETP.GE.U32.AND P0, PT, R0, R5, PT ;  /* 0x000000050000720c */ /* 0x000fe20003f06070 */
[----:B------:R-:W-:-:S03]  /*0210*/  IMAD.MOV.U32 R8, RZ, RZ, R12 ;  /* 0x000000ffff087224 */ /* 0x000fc600078e000c */
[----:B------:R-:W-:-:S07]  /*0220*/  ISETP.LT.AND P0, PT, R0, UR4, !P0 ;  /* 0x0000000400007c0c */ /* 0x000fce000c701270 */
[----:B------:R-:W-:Y:S06]  /*0230*/  @!P1 BRA `(.L_x_0) ;  /* 0x0000000000709947 */ /* 0x000fec0003800000 */
[----:B------:R-:W0:Y:S01]  /*0240*/  LDC.64 R4, c[0x0][0x380] ;  /* 0x0000e000ff047b82 */ /* 0x000e220000000a00 */
[----:B------:R-:W-:Y:S01]  /*0250*/  LOP3.LUT R10, R10, 0x3, RZ, 0xc0, !PT ;  /* 0x000000030a0a7812 */ /* 0x000fe200078ec0ff */
[----:B------:R-:W-:Y:S01]  /*0260*/  IMAD R13, R12, UR6, R3 ;  /* 0x000000060c0d7c24 */ /* 0x000fe2000f8e0203 */
[----:B------:R-:W-:Y:S01]  /*0270*/  ISETP.NE.AND P1, PT, R0, RZ, PT ;  /* 0x000000ff0000720c */ /* 0x000fe20003f25270 */
[----:B------:R-:W1:Y:S01]  /*0280*/  LDCU UR4, c[0x0][0x388] ;  /* 0x00007100ff0477ac */ /* 0x000e620008000800 */
[----:B------:R-:W-:-:S03]  /*0290*/  IADD3 R14, PT, PT, -R10, RZ, RZ ;  /* 0x000000ff0a0e7210 */ /* 0x000fc60007ffe1ff */
[----:B------:R-:W2:Y:S08]  /*02a0*/  LDC.64 R6, c[0x0][0x390] ;  /* 0x0000e400ff067b82 */ /* 0x000eb00000000a00 */
.L_x_1:
[----:B0-----:R-:W-:Y:S01]  /*02b0*/  IMAD.WIDE R8, R13, 0x4, R4 ;  /* 0x000000040d087825 */ /* 0x001fe200078e0204 */
[----:B---3--:R-:W-:Y:S01]  /*02c0*/  MOV R15, 0x7fffffff ;  /* 0x7fffffff000f7802 */ /* 0x008fe20000000f00 */
[----:B------:R-:W-:Y:S04]  /*02d0*/  LDS R11, [R2] ;  /* 0x00000000020b7984 */ /* 0x000fe80000000800 */
[----:B------:R-:W3:Y:S01]  /*02e0*/  LDG.E R8, desc[UR8][R8.64] ;  /* 0x0000000808087981 */ /* 0x000ee2000c1e1900 */
[----:B------:R-:W-:Y:S01]  /*02f0*/  IMAD.MOV.U32 R10, RZ, RZ, 0x7fffffff ;  /* 0x7fffffffff0a7424 */ /* 0x000fe200078e00ff */
[----:B------:R-:W-:Y:S01]  /*0300*/  IADD3 R14, PT, PT, R14, 0x1, RZ ;  /* 0x000000010e0e7810 */ /* 0x000fe20007ffe0ff */
[----:B------:R-:W-:Y:S01]  /*0310*/  UIADD3 UR7, UPT, UPT, UR7, -0x1, URZ ;  /* 0xffffffff07077890 */ /* 0x000fe2000fffe0ff */
[----:B------:R-:W-:Y:S01]  /*0320*/  @P0 LDS R15, [R2+0x4] ;  /* 0x00000400020f0984 */ /* 0x000fe20000000800 */
[----:B-1----:R-:W-:Y:S01]  /*0330*/  UMOV UR6, UR4 ;  /* 0x0000000400067c82 */ /* 0x002fe20008000000 */
[----:B------:R-:W-:-:S02]  /*0340*/  ISETP.NE.AND P2, PT, R14, RZ, PT ;  /* 0x000000ff0e00720c */ /* 0x000fc40003f45270 */
[----:B------:R-:W0:Y:S02]  /*0350*/  @P1 LDS R10, [R2+-0x4] ;  /* 0xfffffc00020a1984 */ /* 0x000e240000000800 */
[----:B0-----:R-:W-:Y:S01]  /*0360*/  VIMNMX3 R15, R10, R15, R11, PT ;  /* 0x0000000f0a0f720f */ /* 0x001fe2000380010b */
[----:B--2---:R-:W-:-:S04]  /*0370*/  IMAD.WIDE R10, R13, 0x4, R6 ;  /* 0x000000040d0a7825 */ /* 0x004fc800078e0206 */
[----:B------:R-:W-:Y:S01]  /*0380*/  VIADD R13, R13, -UR6 ;  /* 0x800000060d0d7c36 */ /* 0x000fe20008000000 */
[----:B------:R-:W-:Y:S01]  /*0390*/  BAR.SYNC.DEFER_BLOCKING 0x0 ;  /* 0x0000000000007b1d */ /* 0x000fe20000010000 */
[----:B---3--:R-:W-:-:S05]  /*03a0*/  IMAD.IADD R15, R15, 0x1, R8 ;  /* 0x000000010f0f7824 */ /* 0x008fca00078e0208 */
[----:B------:R3:W-:Y:S04]  /*03b0*/  STS [R2], R15 ;  /* 0x0000000f02007388 */ /* 0x0007e80000000800 */
[----:B------:R3:W-:Y:S01]  /*03c0*/  STG.E desc[UR8][R10.64], R15 ;  /* 0x0000000f0a007986 */ /* 0x0007e2000c101908 */
[----:B------:R-:W-:Y:S05]  /*03d0*/  @P2 BRA `(.L_x_1) ;  /* 0xfffffffc00b42947 */ /* 0x000fea000383ffff */
[----:B------:R-:W-:-:S06]  /*03e0*/  UIADD3 UR4, UPT, UPT, UR7, -0x2, URZ ;  /* 0xfffffffe07047890 */ /* 0x000fcc000fffe0ff */
[----:B------:R-:W-:-:S07]  /*03f0*/  MOV R8, UR4 ;  /* 0x0000000400087c02 */ /* 0x000fce0008000f00 */
.L_x_0:
[----:B------:R-:W-:-:S13]  /*0400*/  ISETP.GE.U32.AND P1, PT, R12, 0x3, PT ;  /* 0x000000030c00780c */ /* 0x000fda0003f26070 */
[----:B------:R-:W-:Y:S05]  /*0410*/  @!P1 EXIT ;  /* 0x000000000000994d */ /* 0x000fea0003800000 */
[----:B------:R-:W0:Y:S01]  /*0420*/  LDC.64 R4, c[0x0][0x380] ;  /* 0x0000e000ff047b82 */ /* 0x000e220000000a00 */
[C---:B------:R-:W-:Y:S01]  /*0430*/  IADD3 R12, PT, PT, R8.reuse, -0x2, RZ ;  /* 0xfffffffe080c7810 */ /* 0x040fe20007ffe0ff */
[----:B---3--:R-:W-:Y:S01]  /*0440*/  VIADD R10, R8, 0xffffffff ;  /* 0xffffffff080a7836 */ /* 0x008fe20000000000 */
[----:B------:R-:W-:Y:S01]  /*0450*/  ISETP.NE.AND P2, PT, R0, RZ, PT ;  /* 0x000000ff0000720c */ /* 0x000fe20003f45270 */
[----:B------:R-:W-:Y:S01]  /*0460*/  VIADD R14, R8, 0xfffffffd ;  /* 0xfffffffd080e7836 */ /* 0x000fe20000000000 */
[----:B------:R-:W1:Y:S01]  /*0470*/  LDCU UR4, c[0x0][0x388] ;  /* 0x00007100ff0477ac */ /* 0x000e620008000800 */
[--C-:B------:R-:W-:Y:S02]  /*0480*/  IMAD R9, R10, UR6, R3.reuse ;  /* 0x000000060a097c24 */ /* 0x100fe4000f8e0203 */
[----:B------:R-:W2:Y:S01]  /*0490*/  LDC.64 R6, c[0x0][0x390] ;  /* 0x0000e400ff067b82 */ /* 0x000ea20000000a00 */
[--C-:B------:R-:W-:Y:S02]  /*04a0*/  IMAD R11, R12, UR6, R3.reuse ;  /* 0x000000060c0b7c24 */ /* 0x100fe4000f8e0203 */
[----:B------:R-:W-:-:S02]  /*04b0*/  IMAD R13, R14, UR6, R3 ;  /* 0x000000060e0d7c24 */ /* 0x000fc4000f8e0203 */
[----:B------:R-:W-:-:S07]  /*04c0*/  IMAD R3, R8, UR6, R3 ;  /* 0x0000000608037c24 */ /* 0x000fce000f8e0203 */
.L_x_2:
[--C-:B0--3--:R-:W-:Y:S01]  /*04d0*/  IMAD.WIDE R14, R3, 0x4, R4.reuse ;  /* 0x00000004030e7825 */ /* 0x109fe200078e0204 */
[----:B------:R-:W-:Y:S01]  /*04e0*/  MOV R10, 0x7fffffff ;  /* 0x7fffffff000a7802 */ /* 0x000fe20000000f00 */
[----:B------:R-:W-:Y:S04]  /*04f0*/  LDS R17, [R2] ;  /* 0x0000000002117984 */ /* 0x000fe80000000800 */
[----:B------:R-:W3:Y:S01]  /*0500*/  LDG.E R15, desc[UR8][R14.64] ;  /* 0x000000080e0f7981 */ /* 0x000ee2000c1e1900 */
[----:B------:R-:W-:Y:S02]  /*0510*/  IMAD.MOV.U32 R12, RZ, RZ, 0x7fffffff ;  /* 0x7fffffffff0c7424 */ /* 0x000fe400078e00ff */
[----:B------:R-:W-:Y:S01]  /*0520*/  IMAD.WIDE R18, R9, 0x4, R4 ;  /* 0x0000000409127825 */ /* 0x000fe200078e0204 */
[----:B------:R-:W-:Y:S04]  /*0530*/  @P2 LDS R10, [R2+-0x4] ;  /* 0xfffffc00020a2984 */ /* 0x000fe80000000800 */
[----:B------:R-:W0:Y:S02]  /*0540*/  @P0 LDS R12, [R2+0x4] ;  /* 0x00000400020c0984 */ /* 0x000e240000000800 */
[----:B0-----:R-:W-:Y:S01]  /*0550*/  VIMNMX3 R10, R10, R12, R17, PT ;  /* 0x0000000c0a0a720f */ /* 0x001fe20003800111 */
[----:B--2---:R-:W-:Y:S01]  /*0560*/  IMAD.WIDE R16, R3, 0x4, R6 ;  /* 0x0000000403107825 */ /* 0x004fe200078e0206 */
[----:B------:R-:W-:Y:S01]  /*0570*/  BAR.SYNC.DEFER_BLOCKING 0x0 ;  /* 0x0000000000007b1d */ /* 0x000fe20000010000 */
[----:B------:R-:W-:-:S02]  /*0580*/  ISETP.NE.AND P2, PT, R0, RZ, PT ;  /* 0x000000ff0000720c */ /* 0x000fc40003f45270 */
[----:B---3--:R-:W-:-:S05]  /*0590*/  IADD3 R23, PT, PT, R10, R15, RZ ;  /* 0x0000000f0a177210 */ /* 0x008fca0007ffe0ff */
[----:B------:R-:W-:Y:S04]  /*05a0*/  STG.E desc[UR8][R16.64], R23 ;  /* 0x0000001710007986 */ /* 0x000fe8000c101908 */
[----:B------:R-:W2:Y:S01]  /*05b0*/  LDG.E R19, desc[UR8][R18.64] ;  /* 0x0000000812137981 */ /* 0x000ea2000c1e1900 */
[----:B------:R-:W-:Y:S01]  /*05c0*/  IMAD.MOV.U32 R10, RZ, RZ, 0x7fffffff ;  /* 0x7fffffffff0a7424 */ /* 0x000fe200078e00ff */
[----:B------:R-:W-:Y:S01]  /*05d0*/  MOV R15, 0x7fffffff ;  /* 0x7fffffff000f7802 */ /* 0x000fe20000000f00 */
[----:B------:R-:W-:Y:S01]  /*05e0*/  IMAD.WIDE R20, R11, 0x4, R4 ;  /* 0x000000040b147825 */ /* 0x000fe200078e0204 */
[----:B------:R-:W-:Y:S04]  /*05f0*/  STS [R2], R23 ;  /* 0x0000001702007388 */ /* 0x000fe80000000800 */
[----:B------:R-:W-:Y:S04]  /*0600*/  @P2 LDS R10, [R2+-0x4] ;  /* 0xfffffc00020a2984 */ /* 0x000fe80000000800 */
[----:B------:R-:W0:Y:S02]  /*0610*/  @P0 LDS R15, [R2+0x4] ;  /* 0x00000400020f0984 */ /* 0x000e240000000800 */
[----:B0-----:R-:W-:Y:S01]  /*0620*/  VIMNMX3 R10, R10, R15, R23, PT ;  /* 0x0000000f0a0a720f */ /* 0x001fe20003800117 */
[----:B------:R-:W-:Y:S01]  /*0630*/  IMAD.WIDE R14, R9, 0x4, R6 ;  /* 0x00000004090e7825 */ /* 0x000fe200078e0206 */
[----:B------:R-:W-:Y:S03]  /*0640*/  BAR.SYNC.DEFER_BLOCKING 0x0 ;  /* 0x0000000000007b1d */ /* 0x000fe60000010000 */
[----:B--2---:R-:W-:-:S05]  /*0650*/  IMAD.IADD R25, R10, 0x1, R19 ;  /* 0x000000010a197824 */ /* 0x004fca00078e0213 */
[----:B------:R-:W-:Y:S04]  /*0660*/  STG.E desc[UR8][R14.64], R25 ;  /* 0x000000190e007986 */ /* 0x000fe8000c101908 */
[----:B------:R-:W2:Y:S01]  /*0670*/  LDG.E R21, desc[UR8][R20.64] ;  /* 0x0000000814157981 */ /* 0x000ea2000c1e1900 */
[----:B------:R-:W-:Y:S01]  /*0680*/  MOV R10, 0x7fffffff ;  /* 0x7fffffff000a7802 */ /* 0x000fe20000000f00 */
[----:B------:R-:W-:Y:S02]  /*0690*/  IMAD.MOV.U32 R17, RZ, RZ, 0x7fffffff ;  /* 0x7fffffffff117424 */ /* 0x000fe400078e00ff */
[----:B------:R-:W-:Y:S01]  /*06a0*/  STS [R2], R25 ;  /* 0x0000001902007388 */ /* 0x000fe20000000800 */
[----:B------:R-:W-:-:S03]  /*06b0*/  IMAD.WIDE R18, R13, 0x4, R4 ;  /* 0x000000040d127825 */ /* 0x000fc600078e0204 */
[----:B------:R-:W-:Y:S04]  /*06c0*/  @P2 LDS R10, [R2+-0x4] ;  /* 0xfffffc00020a2984 */ /* 0x000fe80000000800 */
[----:B------:R-:W0:Y:S02]  /*06d0*/  @P0 LDS R17, [R2+0x4] ;  /* 0x0000040002110984 */ /* 0x000e240000000800 */
[----:B0-----:R-:W-:Y:S01]  /*06e0*/  VIMNMX3 R10, R10, R17, R25, PT ;  /* 0x000000110a0a720f */ /* 0x001fe20003800119 */
[----:B------:R-:W-:Y:S01]  /*06f0*/  IMAD.WIDE R16, R11, 0x4, R6 ;  /* 0x000000040b107825 */ /* 0x000fe200078e0206 */
[----:B------:R-:W-:Y:S02]  /*0700*/  BAR.SYNC.DEFER_BLOCKING 0x0 ;  /* 0x0000000000007b1d */ /* 0x000fe40000010000 */
[----:B--2---:R-:W-:-:S05]  /*0710*/  IADD3 R27, PT, PT, R10, R21, RZ ;  /* 0x000000150a1b7210 */ /* 0x004fca0007ffe0ff */
[----:B------:R-:W-:Y:S04]  /*0720*/  STG.E desc[UR8][R16.64], R27 ;  /* 0x0000001b10007986 */ /* 0x000fe8000c101908 */
[----:B------:R-:W2:Y:S01]  /*0730*/  LDG.E R19, desc[UR8][R18.64] ;  /* 0x0000000812137981 */ /* 0x000ea2000c1e1900 */
[----:B------:R-:W-:Y:S01]  /*0740*/  IMAD.MOV.U32 R10, RZ, RZ, 0x7fffffff ;  /* 0x7fffffffff0a7424 */ /* 0x000fe200078e00ff */
[----:B------:R-:W-:Y:S02]  /*0750*/  MOV R15, 0x7fffffff ;  /* 0x7fffffff000f7802 */ /* 0x000fe40000000f00 */
[----:B------:R-:W-:Y:S01]  /*0760*/  STS [R2], R27 ;  /* 0x0000001b02007388 */ /* 0x000fe20000000800 */
[C---:B------:R-:W-:Y:S01]  /*0770*/  ISETP.GT.AND P1, PT, R8.reuse, 0x3, PT ;  /* 0x000000030800780c */ /* 0x040fe20003f24270 */
[----:B------:R-:W-:-:S02]  /*0780*/  VIADD R8, R8, 0xfffffffc ;  /* 0xfffffffc08087836 */ /* 0x000fc40000000000 */
[----:B------:R-:W-:Y:S04]  /*0790*/  @P2 LDS R10, [R2+-0x4] ;  /* 0xfffffc00020a2984 */ /* 0x000fe80000000800 */
[----:B------:R-:W0:Y:S02]  /*07a0*/  @P0 LDS R15, [R2+0x4] ;  /* 0x00000400020f0984 */ /* 0x000e240000000800 */
[----:B0-----:R-:W-:Y:S01]  /*07b0*/  VIMNMX3 R10, R10, R15, R27, PT ;  /* 0x0000000f0a0a720f */ /* 0x001fe2000380011b */
[----:B------:R-:W-:Y:S01]  /*07c0*/  IMAD.WIDE R14, R13, 0x4, R6 ;  /* 0x000000040d0e7825 */ /* 0x000fe200078e0206 */
[----:B------:R-:W-:Y:S03]  /*07d0*/  BAR.SYNC.DEFER_BLOCKING 0x0 ;  /* 0x0000000000007b1d */ /* 0x000fe60000010000 */
[----:B--2---:R-:W-:Y:S01]  /*07e0*/  IMAD.IADD R21, R10, 0x1, R19 ;  /* 0x000000010a157824 */ /* 0x004fe200078e0213 */
[----:B-1----:R-:W-:-:S04]  /*07f0*/  IADD3 R10, PT, PT, RZ, -UR4, RZ ;  /* 0x80000004ff0a7c10 */ /* 0x002fc8000fffe0ff */
[----:B------:R3:W-:Y:S01]  /*0800*/  STS [R2], R21 ;  /* 0x0000001502007388 */ /* 0x0007e20000000800 */
[C---:B------:R-:W-:Y:S01]  /*0810*/  LEA R9, R10.reuse, R9, 0x2 ;  /* 0x000000090a097211 */ /* 0x040fe200078e10ff */
[C---:B------:R-:W-:Y:S01]  /*0820*/  IMAD R11, R10.reuse, 0x4, R11 ;  /* 0x000000040a0b7824 */ /* 0x040fe200078e020b */
[C---:B------:R-:W-:Y:S01]  /*0830*/  LEA R13, R10.reuse, R13, 0x2 ;  /* 0x0000000d0a0d7211 */ /* 0x040fe200078e10ff */
[----:B------:R3:W-:Y:S01]  /*0840*/  STG.E desc[UR8][R14.64], R21 ;  /* 0x000000150e007986 */ /* 0x0007e2000c101908 */
[----:B------:R-:W-:Y:S01]  /*0850*/  LEA R3, R10, R3, 0x2 ;  /* 0x000000030a037211 */ /* 0x000fe200078e10ff */
[----:B------:R-:W-:Y:S06]  /*0860*/  @P1 BRA `(.L_x_2) ;  /* 0xfffffffc00181947 */ /* 0x000fec000383ffff */
[----:B------:R-:W-:Y:S05]  /*0870*/  EXIT ;  /* 0x000000000000794d */ /* 0x000fea0003800000 */
.L_x_3:
[----:B------:R-:W-:-:S00]  /*0880*/  BRA `(.L_x_3) ;  /* 0xfffffffc00fc7947 */ /* 0x000fc0000383ffff */
[----:B------:R-:W-:-:S00]  /*0890*/  NOP ;  /* 0x0000000000007918 */ /* 0x000fc00000000000 */
        /* <DEDUP_REMOVED lines=14> */
.L_x_12:


//--------------------- .text._Z16deviceCalcEnergyPKhiiPj --------------------------
	.section	.text._Z16deviceCalcEnergyPKhiiPj,"ax",@progbits
	.align	128
        .global         _Z16deviceCalcEnergyPKhiiPj
        .type           _Z16deviceCalcEnergyPKhiiPj,@function
        .size           _Z16deviceCalcEnergyPKhiiPj,(.L_x_13 - _Z16deviceCalcEnergyPKhiiPj)
        .other          _Z16deviceCalcEnergyPKhiiPj,@"STO_CUDA_ENTRY STV_DEFAULT"
_Z16deviceCalcEnergyPKhiiPj:
.text._Z16deviceCalcEnergyPKhiiPj:
[----:B------:R-:W-:Y:S01]  /*0000*/  LDC R1, c[0x0][0x37c] ;  /* 0x0000df00ff017b82 */ /* 0x000fe20000000800 */
[----:B------:R-:W0:Y:S01]  /*0010*/  S2R R4, SR_CTAID.Y ;  /* 0x0000000000047919 */ /* 0x000e220000002600 */
[----:B------:R-:W1:Y:S01]  /*0020*/  LDCU UR7, c[0x0][0x360] ;  /* 0x00006c00ff0777ac */ /* 0x000e620008000800 */
[----:B------:R-:W2:Y:S01]  /*0030*/  S2R R15, SR_TID.Y ;  /* 0x00000000000f7919 */ /* 0x000ea20000002200 */
[----:B------:R-:W0:Y:S01]  /*0040*/  LDCU UR8, c[0x0][0x364] ;  /* 0x00006c80ff0877ac */ /* 0x000e220008000800 */
[----:B------:R-:W1:Y:S01]  /*0050*/  S2R R14, SR_TID.X ;  /* 0x00000000000e7919 */ /* 0x000e620000002100 */
[----:B------:R-:W3:Y:S01]  /*0060*/  LDCU.64 UR4, c[0x0][0x388] ;  /* 0x00007100ff0477ac */ /* 0x000ee20008000a00 */
[----:B------:R-:W1:Y:S01]  /*0070*/  S2R R3, SR_CTAID.X ;  /* 0x0000000000037919 */ /* 0x000e620000002500 */
[----:B0-----:R-:W-:-:S05]  /*0080*/  IMAD R4, R4, UR8, RZ ;  /* 0x0000000804047c24 */ /* 0x001fca000f8e02ff */
[----:B--2---:R-:W-:-:S04]  /*0090*/  IADD3 R5, PT, PT, R4, R15, RZ ;  /* 0x0000000f04057210 */ /* 0x004fc80007ffe0ff */
[----:B---3--:R-:W-:Y:S01]  /*00a0*/  ISETP.GE.AND P0, PT, R5, UR5, PT ;  /* 0x0000000505007c0c */ /* 0x008fe2000bf06270 */
[----:B-1----:R-:W-:-:S05]  /*00b0*/  IMAD R0, R3, UR7, R14 ;  /* 0x0000000703007c24 */ /* 0x002fca000f8e020e */
[----:B------:R-:W-:-:S13]  /*00c0*/  ISETP.GE.OR P0, PT, R0, UR4, P0 ;  /* 0x0000000400007c0c */ /* 0x000fda0008706670 */
[----:B------:R-:W-:Y:S05]  /*00d0*/  @P0 EXIT ;  /* 0x000000000000094d */ /* 0x000fea0003800000 */
[----:B------:R-:W-:Y:S01]  /*00e0*/  UIADD3 UR4, UPT, UPT, UR8, 0x2, URZ ;  /* 0x0000000208047890 */ /* 0x000fe2000fffe0ff */
[----:B------:R-:W-:Y:S01]  /*00f0*/  BSSY.RECONVERGENT B0, `(.L_x_4) ;  /* 0x0000028000007945 */ /* 0x000fe20003800200 */
[----:B------:R-:W0:Y:S04]  /*0100*/  LDCU.64 UR10, c[0x0][0x358] ;  /* 0x00006b00ff0a77ac */ /* 0x000e280008000a00 */
[----:B------:R-:W-:Y:S01]  /*0110*/  ISETP.GE.U32.AND P0, PT, R15, UR4, PT ;  /* 0x000000040f007c0c */ /* 0x000fe2000bf06070 */
[----:B------:R-:W1:Y:S01]  /*0120*/  LDCU.64 UR12, c[0x0][0x380] ;  /* 0x00007000ff0c77ac */ /* 0x000e620008000a00 */
[----:B------:R-:W-:-:S11]  /*0130*/  UIADD3 UR6, UPT, UPT, UR7, 0x2, URZ ;  /* 0x0000000207067890 */ /* 0x000fd6000fffe0ff */
[----:B------:R-:W-:Y:S05]  /*0140*/  @P0 BRA `(.L_x_5) ;  /* 0x0000000000880947 */ /* 0x000fea0003800000 */
[----:B------:R-:W2:Y:S01]  /*0150*/  S2UR UR5, SR_CgaCtaId ;  /* 0x00000000000579c3 */ /* 0x000ea20000008800 */
[----:B------:R-:W-:Y:S01]  /*0160*/  UMOV UR4, 0x400 ;  /* 0x0000040000047882 */ /* 0x000fe20000000000 */
[----:B------:R-:W-:Y:S02]  /*0170*/  IADD3 R8, PT, PT, R14, -UR7, RZ ;  /* 0x800000070e087c10 */ /* 0x000fe4000fffe0ff */
[----:B------:R-:W-:Y:S01]  /*0180*/  MOV R6, R15 ;  /* 0x0000000f00067202 */ /* 0x000fe20000000f00 */
[----:B--2---:R-:W-:-:S06]  /*0190*/  ULEA UR4, UR5, UR4, 0x18 ;  /* 0x0000000405047291 */ /* 0x004fcc000f8ec0ff */
[----:B------:R-:W-:-:S07]  /*01a0*/  IADD3 R9, PT, PT, R14, UR4, RZ ;  /* 0x000000040e097c10 */ /* 0x000fce000fffe0ff */
.L_x_9:
[----:B------:R-:W-:Y:S01]  /*01b0*/  ISETP.GE.U32.AND P1, PT, R14, UR6, PT ;  /* 0x000000060e007c0c */ /* 0x000fe2000bf26070 */
[----:B------:R-:W-:Y:S01]  /*01c0*/  BSSY.RECONVERGENT B1, `(.L_x_6) ;  /* 0x0000018000017945 */ /* 0x000fe20003800200 */
[C---:B------:R-:W-:Y:S02]  /*01d0*/  ISETP.GE.U32.AND P0, PT, R6.reuse, 0x2, PT ;  /* 0x000000020600780c */ /* 0x040fe40003f06070 */
[----:B------:R-:W-:-:S09]  /*01e0*/  IADD3 R13, PT, PT, R6, UR8, RZ ;  /* 0x00000008060d7c10 */ /* 0x000fd2000fffe0ff */
[----:B------:R-:W-:Y:S05]  /*01f0*/  @P1 BRA `(.L_x_7) ;  /* 0x0000000000501947 */ /* 0x000fea0003800000 */
[----:B------:R-:W2:Y:S01]  /*0200*/  LDC.64 R2, c[0x0][0x388] ;  /* 0x0000e200ff027b82 */ /* 0x000ea20000000a00 */
[----:B------:R-:W-:Y:S01]  /*0210*/  VIADDMNMX R10, R6, R4, 0x1, !PT ;  /* 0x00000001060a7446 */ /* 0x000fe20007800104 */
[----:B------:R-:W-:Y:S01]  /*0220*/  IMAD.MOV.U32 R12, RZ, RZ, R8 ;  /* 0x000000ffff0c7224 */ /* 0x000fe200078e0008 */
[----:B------:R-:W-:Y:S02]  /*0230*/  MOV R11, R0 ;  /* 0x00000000000b7202 */ /* 0x000fe40000000f00 */
[----:B--2---:R-:W-:Y:S01]  /*0240*/  VIMNMX R3, PT, PT, R10, R3, PT ;  /* 0x000000030a037248 */ /* 0x004fe20003fe0100 */
[----:B------:R-:W-:-:S03]  /*0250*/  IMAD R10, R6, UR6, R9 ;  /* 0x00000006060a7c24 */ /* 0x000fc6000f8e0209 */
[----:B------:R-:W-:-:S05]  /*0260*/  IADD3 R3, PT, PT, R3, -0x1, RZ ;  /* 0xffffffff03037810 */ /* 0x000fca0007ffe0ff */
[----:B------:R-:W-:-:S07]  /*0270*/  IMAD R16, R3, R2, -0x1 ;  /* 0xffffffff03107424 */ /* 0x000fce00078e0202 */
.L_x_8:
[----:B------:R-:W-:-:S04]  /*0280*/  VIMNMX R3, PT, PT, R11, 0x1, !PT ;  /* 0x000000010b037848 */ /* 0x000fc80007fe0100 */
[----:B------:R-:W-:-:S04]  /*0290*/  VIMNMX R3, PT, PT, R3, R2, PT ;  /* 0x0000000203037248 */ /* 0x000fc80003fe0100 */
[----:B------:R-:W-:-:S04]  /*02a0*/  IADD3 R3, PT, PT, R16, R3, RZ ;  /* 0x0000000310037210 */ /* 0x000fc80007ffe0ff */
[----:B-1----:R-:W-:-:S04]  /*02b0*/  IADD3 R6, P1, PT, R3, UR12, RZ ;  /* 0x0000000c03067c10 */ /* 0x002fc8000ff3e0ff */
[----:B------:R-:W-:-:S06]  /*02c0*/  LEA.HI.X.SX32 R7, R3, UR13, 0x1, P1 ;  /* 0x0000000d03077c11 */ /* 0x000fcc00088f0eff */
[----:B0-----:R-:W2:Y:S01]  /*02d0*/  LDG.E.U8 R7, desc[UR10][R6.64] ;  /* 0x0000000a06077981 */ /* 0x001ea2000c1e1100 */
[----:B------:R-:W-:Y:S02]  /*02e0*/  IADD3 R12, PT, PT, R12, UR7, RZ ;  /* 0x000000070c0c7c10 */ /* 0x000fe4000fffe0ff */
[----:B------:R-:W-:Y:S02]  /*02f0*/  IADD3 R11, PT, PT, R11, UR7, RZ ;  /* 0x000000070b0b7c10 */ /* 0x000fe4000fffe0ff */
[----:B------:R-:W-:Y:S01]  /*0300*/  ISETP.GE.U32.AND P1, PT, R12, 0x2, PT ;  /* 0x000000020c00780c */ /* 0x000fe20003f26070 */
[----:B--2---:R0:W-:Y:S02]  /*0310*/  STS.U8 [R10], R7 ;  /* 0x000000070a007388 */ /* 0x0041e40000000000 */
[----:B0-----:R-:W-:-:S10]  /*0320*/  VIADD R10, R10, UR7 ;  /* 0x000000070a0a7c36 */ /* 0x001fd40008000000 */
[----:B------:R-:W-:Y:S05]  /*0330*/  @!P1 BRA `(.L_x_8) ;  /* 0xfffffffc00d09947 */ /* 0x000fea000383ffff */
.L_x_7:
[----:B01----:R-:W-:Y:S05]  /*0340*/  BSYNC.RECONVERGENT B1 ;  /* 0x0000000000017941 */ /* 0x003fea0003800200 */
.L_x_6:
[----:B------:R-:W-:Y:S01]  /*0350*/  MOV R6, R13 ;  /* 0x0000000d00067202 */ /* 0x000fe20000000f00 */
[----:B------:R-:W-:Y:S06]  /*0360*/  @!P0 BRA `(.L_x_9) ;  /* 0xfffffffc00908947 */ /* 0x000fec000383ffff */
.L_x_5:
[----:B01----:R-:W-:Y:S05]  /*0370*/  BSYNC.RECONVERGENT B0 ;  /* 0x0000000000007941 */ /* 0x003fea0003800200 */
.L_x_4:
[----:B------:R-:W0:Y:S08]  /*0380*/  S2UR UR5, SR_CgaCtaId ;  /* 0x00000000000579c3 */ /* 0x000e300000008800 */
[----:B------:R-:W-:Y:S01]  /*0390*/  BAR.SYNC.DEFER_BLOCKING 0x0 ;  /* 0x0000000000007b1d */ /* 0x000fe20000010000 */
[----:B------:R-:W-:-:S05]  /*03a0*/  IMAD R2, R15, UR6, R14 ;  /* 0x000000060f027c24 */ /* 0x000fca000f8e020e */
[----:B------:R-:W-:Y:S01]  /*03b0*/  UMOV UR4, 0x400 ;  /* 0x0000040000047882 */ /* 0x000fe20000000000 */
[----:B------:R-:W1:Y:S01]  /*03c0*/  LDCU.128 UR16, c[0x3][URZ] ;  /* 0x00c00000ff1077ac */ /* 0x000e620008000c00 */
[----:B------:R-:W2:Y:S01]  /*03d0*/  LDCU.128 UR28, c[0x3][0x20] ;  /* 0x00c00400ff1c77ac */ /* 0x000ea20008000c00 */
[----:B------:R-:W3:Y:S01]  /*03e0*/  LDCU.128 UR20, c[0x3][0x30] ;  /* 0x00c00600ff1477ac */ /* 0x000ee20008000c00 */
[----:B------:R-:W4:Y:S01]  /*03f0*/  LDCU.128 UR24, c[0x3][0x10] ;  /* 0x00c00200ff1877ac */ /* 0x000f220008000c00 */
[----:B0-----:R-:W-:Y:S01]  /*0400*/  ULEA UR4, UR5, UR4, 0x18 ;  /* 0x0000000405047291 */ /* 0x001fe2000f8ec0ff */
[----:B------:R-:W0:Y:S05]  /*0410*/  LDCU UR9, c[0x0][0x388] ;  /* 0x00007100ff0977ac */ /* 0x000e2a0008000800 */
[----:B------:R-:W-:-:S03]  /*0420*/  IADD3 R3, PT, PT, R2, UR4, RZ ;  /* 0x0000000402037c10 */ /* 0x000fc6000fffe0ff */
[----:B------:R-:W1:Y:S01]  /*0430*/  LDS.U8 R6, [R2+UR4] ;  /* 0x0000000402067984 */ /* 0x000e620008000000 */
[----:B------:R-:W-:-:S03]  /*0440*/  IADD3 R14, PT, PT, R3, UR7, RZ ;  /* 0x00000007030e7c10 */ /* 0x000fc6000fffe0ff */
[----:B------:R-:W5:Y:S04]  /*0450*/  LDS.U8 R7, [R2+UR4+0x1] ;  /* 0x0000010402077984 */ /* 0x000f680008000000 */
[----:B------:R1:W3:Y:S01]  /*0460*/  LDS.U8 R9, [R2+UR4+0x2] ;  /* 0x0000020402097984 */ /* 0x0002e20008000000 */
[----:B------:R-:W4:Y:S01]  /*0470*/  LDCU.64 UR4, c[0x3][0x40] ;  /* 0x00c00800ff0477ac */ /* 0x000f220008000a00 */
[----:B0-----:R-:W-:Y:S02]  /*0480*/  IMAD R5, R5, UR9, R0 ;  /* 0x0000000905057c24 */ /* 0x001fe4000f8e0200 */
[----:B------:R-:W0:Y:S04]  /*0490*/  LDS.U8 R11, [R3+UR7+0x2] ;  /* 0x00000207030b7984 */ /* 0x000e280008000000 */
[----:B------:R-:W4:Y:S04]  /*04a0*/  LDS.U8 R13, [R3+UR7+0x3] ;  /* 0x00000307030d7984 */ /* 0x000f280008000000 */
[----:B------:R4:W4:Y:S04]  /*04b0*/  LDS.U8 R8, [R3+UR7+0x4] ;  /* 0x0000040703087984 */ /* 0x0009280008000000 */
[----:B------:R-:W4:Y:S04]  /*04c0*/  LDS.U8 R10, [R14+UR7+0x4] ;  /* 0x000004070e0a7984 */ /* 0x000f280008000000 */
[----:B------:R-:W4:Y:S04]  /*04d0*/  LDS.U8 R12, [R14+UR7+0x5] ;  /* 0x000005070e0c7984 */ /* 0x000f280008000000 */
[----:B------:R-:W4:Y:S01]  /*04e0*/  LDS.U8 R4, [R14+UR7+0x6] ;  /* 0x000006070e047984 */ /* 0x000f220008000000 */
[----:B-1----:R-:W-:-:S02]  /*04f0*/  IMAD R2, R6, UR16, RZ ;  /* 0x0000001006027c24 */ /* 0x002fc4000f8e02ff */
[----:B--2---:R-:W-:Y:S02]  /*0500*/  IMAD R6, R6, UR29, RZ ;  /* 0x0000001d06067c24 */ /* 0x004fe4000f8e02ff */
[C---:B-----5:R-:W-:Y:S02]  /*0510*/  IMAD R2, R7.reuse, UR17, R2 ;  /* 0x0000001107027c24 */ /* 0x060fe4000f8e0202 */
[----:B------:R-:W-:Y:S02]  /*0520*/  IMAD R6, R7, UR30, R6 ;  /* 0x0000001e07067c24 */ /* 0x000fe4000f8e0206 */
[C---:B---3--:R-:W-:Y:S02]  /*0530*/  IMAD R2, R9.reuse, UR18, R2 ;  /* 0x0000001209027c24 */ /* 0x048fe4000f8e0202 */
[----:B------:R-:W-:Y:S02]  /*0540*/  IMAD R6, R9, UR31, R6 ;  /* 0x0000001f09067c24 */ /* 0x000fe4000f8e0206 */
[----:B0-----:R-:W-:-:S02]  /*0550*/  IMAD R2, R11, UR19, R2 ;  /* 0x000000130b027c24 */ /* 0x001fc4000f8e0202 */
[----:B------:R-:W-:Y:S02]  /*0560*/  IMAD R6, R11, UR20, R6 ;  /* 0x000000140b067c24 */ /* 0x000fe4000f8e0206 */
[C---:B----4-:R-:W-:Y:S02]  /*0570*/  IMAD R7, R13.reuse, UR24, R2 ;  /* 0x000000180d077c24 */ /* 0x050fe4000f8e0202 */
[----:B------:R-:W-:Y:S01]  /*0580*/  IMAD R6, R13, UR21, R6 ;  /* 0x000000150d067c24 */ /* 0x000fe2000f8e0206 */
[----:B------:R-:W0:Y:S01]  /*0590*/  LDC.64 R2, c[0x0][0x390] ;  /* 0x0000e400ff027b82 */ /* 0x000e220000000a00 */
[C---:B------:R-:W-:Y:S02]  /*05a0*/  IMAD R7, R8.reuse, UR25, R7 ;  /* 0x0000001908077c24 */ /* 0x040fe4000f8e0207 */
[----:B------:R-:W-:Y:S02]  /*05b0*/  IMAD R6, R8, UR22, R6 ;  /* 0x0000001608067c24 */ /* 0x000fe4000f8e0206 */
[----:B------:R-:W-:-:S02]  /*05c0*/  IMAD R7, R10, UR26, R7 ;  /* 0x0000001a0a077c24 */ /* 0x000fc4000f8e0207 */
[----:B------:R-:W-:Y:S02]  /*05d0*/  IMAD R6, R10, UR23, R6 ;  /* 0x000000170a067c24 */ /* 0x000fe4000f8e0206 */
[C---:B------:R-:W-:Y:S02]  /*05e0*/  IMAD R7, R12.reuse, UR27, R7 ;  /* 0x0000001b0c077c24 */ /* 0x040fe4000f8e0207 */
[----:B------:R-:W-:Y:S02]  /*05f0*/  IMAD R9, R12, UR4, R6 ;  /* 0x000000040c097c24 */ /* 0x000fe4000f8e0206 */
[C---:B------:R-:W-:Y:S02]  /*0600*/  IMAD R7, R4.reuse, UR28, R7 ;  /* 0x0000001c04077c24 */ /* 0x040fe4000f8e0207 */
[----:B------:R-:W-:-:S03]  /*0610*/  IMAD R9, R4, UR5, R9 ;  /* 0x0000000504097c24 */ /* 0x000fc6000f8e0209 */
[----:B------:R-:W-:Y:S02]  /*0620*/  VIMNMX.RELU R7, PT, PT, R7, 0xff, PT ;  /* 0x000000ff07077848 */ /* 0x000fe40003fe1100 */
[----:B------:R-:W-:Y:S01]  /*0630*/  VIMNMX.RELU R0, PT, PT, R9, 0xff, PT ;  /* 0x000000ff09007848 */ /* 0x000fe20003fe1100 */
[----:B0-----:R-:W-:-:S03]  /*0640*/  IMAD.WIDE R2, R5, 0x4, R2 ;  /* 0x0000000405027825 */ /* 0x001fc600078e0202 */
[----:B------:R-:W-:-:S05]  /*0650*/  IADD3 R7, PT, PT, R7, R0, RZ ;  /* 0x0000000007077210 */ /* 0x000fca0007ffe0ff */
[----:B------:R-:W-:Y:S01]  /*0660*/  STG.E desc[UR10][R2.64], R7 ;  /* 0x0000000702007986 */ /* 0x000fe2000c10190a */
[----:B------:R-:W-:Y:S05]  /*0670*/  EXIT ;  /* 0x000000000000794d */ /* 0x000fea0003800000 */
.L_x_10:
        /* <DEDUP_REMOVED lines=16> */
.L_x_13:


//--------------------- .text._Z15deviceGrayscalePKhiiPh --------------------------
	.section	.text._Z15deviceGrayscalePKhiiPh,"ax",@progbits
	.align	128
        .global         _Z15deviceGrayscalePKhiiPh
        .type           _Z15deviceGrayscalePKhiiPh,@function
        .size           _Z15deviceGrayscalePKhiiPh,(.L_x_14 - _Z15deviceGrayscalePKhiiPh)
        .other          _Z15deviceGrayscalePKhiiPh,@"STO_CUDA_ENTRY STV_DEFAULT"
_Z15deviceGrayscalePKhiiPh:
.text._Z15deviceGrayscalePKhiiPh:
[----:B------:R-:W-:Y:S01]  /*0000*/  LDC R1, c[0x0][0x37c] ;  /* 0x0000df00ff017b82 */ /* 0x000fe20000000800 */
[----:B------:R-:W0:Y:S07]  /*0010*/  S2R R3, SR_TID.Y ;  /* 0x0000000000037919 */ /* 0x000e2e0000002200 */
[----:B------:R-:W1:Y:S01]  /*0020*/  LDC R5, c[0x0][0x360] ;  /* 0x0000d800ff057b82 */ /* 0x000e620000000800 */
[----:B------:R-:W2:Y:S01]  /*0030*/  LDCU.64 UR6, c[0x0][0x388] ;  /* 0x00007100ff0677ac */ /* 0x000ea20008000a00 */
[----:B------:R-:W1:Y:S06]  /*0040*/  S2R R0, SR_TID.X ;  /* 0x0000000000007919 */ /* 0x000e6c0000002100 */
[----:B------:R-:W0:Y:S08]  /*0050*/  S2UR UR5, SR_CTAID.Y ;  /* 0x00000000000579c3 */ /* 0x000e300000002600 */
[----:B------:R-:W0:Y:S08]  /*0060*/  LDC R2, c[0x0][0x364] ;  /* 0x0000d900ff027b82 */ /* 0x000e300000000800 */
[----:B------:R-:W1:Y:S01]  /*0070*/  S2UR UR4, SR_CTAID.X ;  /* 0x00000000000479c3 */ /* 0x000e620000002500 */
[----:B0-----:R-:W-:-:S05]  /*0080*/  IMAD R3, R2, UR5, R3 ;  /* 0x0000000502037c24 */ /* 0x001fca000f8e0203 */
[----:B--2---:R-:W-:Y:S01]  /*0090*/  ISETP.GE.AND P0, PT, R3, UR7, PT ;  /* 0x0000000703007c0c */ /* 0x004fe2000bf06270 */
[----:B-1----:R-:W-:-:S05]  /*00a0*/  IMAD R0, R5, UR4, R0 ;  /* 0x0000000405007c24 */ /* 0x002fca000f8e0200 */
[----:B------:R-:W-:-:S13]  /*00b0*/  ISETP.GE.OR P0, PT, R0, UR6, P0 ;  /* 0x0000000600007c0c */ /* 0x000fda0008706670 */
[----:B------:R-:W-:Y:S05]  /*00c0*/  @P0 EXIT ;  /* 0x000000000000094d */ /* 0x000fea0003800000 */
[----:B------:R-:W0:Y:S01]  /*00d0*/  LDCU.64 UR8, c[0x0][0x380] ;  /* 0x00007000ff0877ac */ /* 0x000e220008000a00 */
[----:B------:R-:W-:Y:S01]  /*00e0*/  IMAD R0, R3, UR6, R0 ;  /* 0x0000000603007c24 */ /* 0x000fe2000f8e0200 */
[----:B------:R-:W1:Y:S03]  /*00f0*/  LDCU.64 UR4, c[0x0][0x358] ;  /* 0x00006b00ff0477ac */ /* 0x000e660008000a00 */
[----:B------:R-:W-:-:S05]  /*0100*/  IMAD R3, R0, 0x3, RZ ;  /* 0x0000000300037824 */ /* 0x000fca00078e02ff */
[----:B0-----:R-:W-:-:S04]  /*0110*/  IADD3 R2, P0, PT, R3, UR8, RZ ;  /* 0x0000000803027c10 */ /* 0x001fc8000ff1e0ff */
[----:B------:R-:W-:Y:S01]  /*0120*/  LEA.HI.X.SX32 R3, R3, UR9, 0x1, P0 ;  /* 0x0000000903037c11 */ /* 0x000fe200080f0eff */
[----:B------:R-:W0:Y:S04]  /*0130*/  LDCU.64 UR8, c[0x0][0x390] ;  /* 0x00007200ff0877ac */ /* 0x000e280008000a00 */
[----:B-1----:R-:W2:Y:S04]  /*0140*/  LDG.E.U8 R5, desc[UR4][R2.64+0x1] ;  /* 0x0000010402057981 */ /* 0x002ea8000c1e1100 */
[----:B------:R-:W3:Y:S04]  /*0150*/  LDG.E.U8 R4, desc[UR4][R2.64] ;  /* 0x0000000402047981 */ /* 0x000ee8000c1e1100 */
[----:B------:R-:W4:Y:S01]  /*0160*/  LDG.E.U8 R6, desc[UR4][R2.64+0x2] ;  /* 0x0000020402067981 */ /* 0x000f22000c1e1100 */
[----:B--2---:R-:W-:-:S02]  /*0170*/  I2FP.F32.U32 R5, R5 ;  /* 0x0000000500057245 */ /* 0x004fc40000201000 */
[----:B---3--:R-:W-:-:S03]  /*0180*/  I2FP.F32.U32 R4, R4 ;  /* 0x0000000400047245 */ /* 0x008fc60000201000 */
[----:B------:R-:W-:Y:S01]  /*0190*/  FMUL R5, R5, 0.58700001239776611328 ;  /* 0x3f1645a205057820 */ /* 0x000fe20000400000 */
[----:B----4-:R-:W-:-:S03]  /*01a0*/  I2FP.F32.U32 R7, R6 ;  /* 0x0000000600077245 */ /* 0x010fc60000201000 */
[----:B------:R-:W-:-:S04]  /*01b0*/  FFMA R4, R4, 0.29899999499320983887, R5 ;  /* 0x3e99168704047823 */ /* 0x000fc80000000005 */
[----:B------:R-:W-:Y:S01]  /*01c0*/  FFMA R7, R7, 0.11400000005960464478, R4 ;  /* 0x3de978d507077823 */ /* 0x000fe20000000004 */
[----:B0-----:R-:W-:-:S04]  /*01d0*/  IADD3 R4, P0, PT, R0, UR8, RZ ;  /* 0x0000000800047c10 */ /* 0x001fc8000ff1e0ff */
[----:B------:R-:W-:Y:S01]  /*01e0*/  LEA.HI.X.SX32 R5, R0, UR9, 0x1, P0 ;  /* 0x0000000900057c11 */ /* 0x000fe200080f0eff */
[----:B------:R-:W0:Y:S04]  /*01f0*/  F2I.U32.TRUNC.NTZ R7, R7 ;  /* 0x0000000700077305 */ /* 0x000e28000020f000 */
[----:B0-----:R-:W-:Y:S01]  /*0200*/  STG.E.U8 desc[UR4][R4.64], R7 ;  /* 0x0000000704007986 */ /* 0x001fe2000c101104 */
[----:B------:R-:W-:Y:S05]  /*0210*/  EXIT ;  /* 0x000000000000794d */ /* 0x000fea0003800000 */
.L_x_11:
        /* <DEDUP_REMOVED lines=14> */
.L_x_14:


//--------------------- .nv.shared._Z19deviceFindEnergyMapPKjiiPj --------------------------
	.section	.nv.shared._Z19deviceFindEnergyMapPKjiiPj,"aw",@nobits
	.sectionflags	@""
	.align	16
	.zero		1024


//--------------------- .nv.shared.reserved.0     --------------------------
	.section	.nv.shared.reserved.0,"aw",@nobits
	.weak		__nv_reservedSMEM_offset_0_alias
	.size		__nv_reservedSMEM_offset_0_alias, 0, 64
	.other		__nv_reservedSMEM_offset_0_alias,@"STO_CUDA_RESERVED_SHARED STV_DEFAULT"
__nv_reservedSMEM_offset_0_alias:
	.zero		0
	.zero		64


//--------------------- .nv.shared._Z16deviceCalcEnergyPKhiiPj --------------------------
	.section	.nv.shared._Z16deviceCalcEnergyPKhiiPj,"aw",@nobits
	.sectionflags	@""
	.align	16
	.zero		1024


//--------------------- .nv.shared._Z15deviceGrayscalePKhiiPh --------------------------
	.section	.nv.shared._Z15deviceGrayscalePKhiiPh,"aw",@nobits
	.sectionflags	@""
	.align	16
	.zero		1024


//--------------------- .nv.constant0._Z19deviceFindEnergyMapPKjiiPj --------------------------
	.section	.nv.constant0._Z19deviceFindEnergyMapPKjiiPj,"a",@progbits
	.sectionflags	@""
	.align	4
.nv.constant0._Z19deviceFindEnergyMapPKjiiPj:
	.zero		920


//--------------------- .nv.constant0._Z16deviceCalcEnergyPKhiiPj --------------------------
	.section	.nv.constant0._Z16deviceCalcEnergyPKhiiPj,"a",@progbits
	.sectionflags	@""
	.align	4
.nv.constant0._Z16deviceCalcEnergyPKhiiPj:
	.zero		920


//--------------------- .nv.constant0._Z15deviceGrayscalePKhiiPh --------------------------
	.section	.nv.constant0._Z15deviceGrayscalePKhiiPh,"a",@progbits
	.sectionflags	@""
	.align	4
.nv.constant0._Z15deviceGrayscalePKhiiPh:
	.zero		920


//--------------------- SYMBOLS --------------------------

	.type		.nv.reservedSmem.offset0,@object
	.size		.nv.reservedSmem.offset0,0x4
	.type		.nv.reservedSmem.cap,@object
	.size		.nv.reservedSmem.cap,0x4
